//
// Generated by NVIDIA NVVM Compiler
//
// Compiler Build ID: CL-36424714
// Cuda compilation tools, release 13.0, V13.0.88
// Based on NVVM 20.0.0
//

.version 9.0
.target sm_100
.address_size 64

	// .globl	_Z11test_kernelPfiS_S_i

.visible .entry _Z11test_kernelPfiS_S_i(
	.param .u64 .ptr .align 1 _Z11test_kernelPfiS_S_i_param_0,
	.param .u32 _Z11test_kernelPfiS_S_i_param_1,
	.param .u64 .ptr .align 1 _Z11test_kernelPfiS_S_i_param_2,
	.param .u64 .ptr .align 1 _Z11test_kernelPfiS_S_i_param_3,
	.param .u32 _Z11test_kernelPfiS_S_i_param_4
)
{
	.reg .pred 	%p<11>;
	.reg .b32 	%r<38>;
	.reg .b32 	%f<143>;
	.reg .b64 	%rd<31>;

	ld.param.u64 	%rd11, [_Z11test_kernelPfiS_S_i_param_0];
	ld.param.u32 	%r24, [_Z11test_kernelPfiS_S_i_param_1];
	ld.param.u64 	%rd12, [_Z11test_kernelPfiS_S_i_param_2];
	ld.param.u64 	%rd10, [_Z11test_kernelPfiS_S_i_param_3];
	ld.param.u32 	%r23, [_Z11test_kernelPfiS_S_i_param_4];
	cvta.to.global.u64 	%rd1, %rd12;
	cvta.to.global.u64 	%rd2, %rd11;
	mov.u32 	%r25, %tid.x;
	mov.u32 	%r26, %ctaid.x;
	mov.u32 	%r27, %ntid.x;
	mad.lo.s32 	%r1, %r26, %r27, %r25;
	setp.ge.s32 	%p1, %r1, %r24;
	@%p1 bra 	$L__BB0_15;
	mul.lo.s32 	%r2, %r1, 14;
	setp.lt.s32 	%p2, %r23, 1;
	mov.f32 	%f142, 0f00000000;
	@%p2 bra 	$L__BB0_14;
	and.b32  	%r3, %r23, 15;
	setp.lt.u32 	%p3, %r23, 16;
	mov.f32 	%f142, 0f00000000;
	mov.b32 	%r34, 0;
	@%p3 bra 	$L__BB0_5;
	and.b32  	%r34, %r23, 2147483632;
	neg.s32 	%r32, %r34;
	add.s64 	%rd3, %rd2, 32;
	add.s64 	%rd29, %rd1, 32;
	mov.f32 	%f142, 0f00000000;
	mov.u32 	%r31, %r2;
$L__BB0_4:
	.pragma "nounroll";
	mul.wide.s32 	%rd13, %r31, 4;
	add.s64 	%rd14, %rd3, %rd13;
	ld.global.f32 	%f18, [%rd14+-32];
	add.f32 	%f19, %f142, %f18;
	ld.global.f32 	%f20, [%rd29+-32];
	sub.f32 	%f21, %f19, %f20;
	ld.global.f32 	%f22, [%rd14+-28];
	add.f32 	%f23, %f21, %f22;
	ld.global.f32 	%f24, [%rd29+-28];
	sub.f32 	%f25, %f23, %f24;
	ld.global.f32 	%f26, [%rd14+-24];
	add.f32 	%f27, %f25, %f26;
	ld.global.f32 	%f28, [%rd29+-24];
	sub.f32 	%f29, %f27, %f28;
	ld.global.f32 	%f30, [%rd14+-20];
	add.f32 	%f31, %f29, %f30;
	ld.global.f32 	%f32, [%rd29+-20];
	sub.f32 	%f33, %f31, %f32;
	ld.global.f32 	%f34, [%rd14+-16];
	add.f32 	%f35, %f33, %f34;
	ld.global.f32 	%f36, [%rd29+-16];
	sub.f32 	%f37, %f35, %f36;
	ld.global.f32 	%f38, [%rd14+-12];
	add.f32 	%f39, %f37, %f38;
	ld.global.f32 	%f40, [%rd29+-12];
	sub.f32 	%f41, %f39, %f40;
	ld.global.f32 	%f42, [%rd14+-8];
	add.f32 	%f43, %f41, %f42;
	ld.global.f32 	%f44, [%rd29+-8];
	sub.f32 	%f45, %f43, %f44;
	ld.global.f32 	%f46, [%rd14+-4];
	add.f32 	%f47, %f45, %f46;
	ld.global.f32 	%f48, [%rd29+-4];
	sub.f32 	%f49, %f47, %f48;
	ld.global.f32 	%f50, [%rd14];
	add.f32 	%f51, %f49, %f50;
	ld.global.f32 	%f52, [%rd29];
	sub.f32 	%f53, %f51, %f52;
	ld.global.f32 	%f54, [%rd14+4];
	add.f32 	%f55, %f53, %f54;
	ld.global.f32 	%f56, [%rd29+4];
	sub.f32 	%f57, %f55, %f56;
	ld.global.f32 	%f58, [%rd14+8];
	add.f32 	%f59, %f57, %f58;
	ld.global.f32 	%f60, [%rd29+8];
	sub.f32 	%f61, %f59, %f60;
	ld.global.f32 	%f62, [%rd14+12];
	add.f32 	%f63, %f61, %f62;
	ld.global.f32 	%f64, [%rd29+12];
	sub.f32 	%f65, %f63, %f64;
	ld.global.f32 	%f66, [%rd14+16];
	add.f32 	%f67, %f65, %f66;
	ld.global.f32 	%f68, [%rd29+16];
	sub.f32 	%f69, %f67, %f68;
	ld.global.f32 	%f70, [%rd14+20];
	add.f32 	%f71, %f69, %f70;
	ld.global.f32 	%f72, [%rd29+20];
	sub.f32 	%f73, %f71, %f72;
	ld.global.f32 	%f74, [%rd14+24];
	add.f32 	%f75, %f73, %f74;
	ld.global.f32 	%f76, [%rd29+24];
	sub.f32 	%f77, %f75, %f76;
	ld.global.f32 	%f78, [%rd14+28];
	add.f32 	%f79, %f77, %f78;
	ld.global.f32 	%f80, [%rd29+28];
	sub.f32 	%f142, %f79, %f80;
	add.s32 	%r32, %r32, 16;
	add.s32 	%r31, %r31, 16;
	add.s64 	%rd29, %rd29, 64;
	setp.ne.s32 	%p4, %r32, 0;
	@%p4 bra 	$L__BB0_4;
$L__BB0_5:
	setp.eq.s32 	%p5, %r3, 0;
	@%p5 bra 	$L__BB0_14;
	and.b32  	%r11, %r23, 7;
	setp.lt.u32 	%p6, %r3, 8;
	@%p6 bra 	$L__BB0_8;
	add.s32 	%r29, %r34, %r2;
	mul.wide.s32 	%rd15, %r29, 4;
	add.s64 	%rd16, %rd2, %rd15;
	ld.global.f32 	%f82, [%rd16];
	add.f32 	%f83, %f142, %f82;
	mul.wide.u32 	%rd17, %r34, 4;
	add.s64 	%rd18, %rd1, %rd17;
	ld.global.f32 	%f84, [%rd18];
	sub.f32 	%f85, %f83, %f84;
	ld.global.f32 	%f86, [%rd16+4];
	add.f32 	%f87, %f85, %f86;
	ld.global.f32 	%f88, [%rd18+4];
	sub.f32 	%f89, %f87, %f88;
	ld.global.f32 	%f90, [%rd16+8];
	add.f32 	%f91, %f89, %f90;
	ld.global.f32 	%f92, [%rd18+8];
	sub.f32 	%f93, %f91, %f92;
	ld.global.f32 	%f94, [%rd16+12];
	add.f32 	%f95, %f93, %f94;
	ld.global.f32 	%f96, [%rd18+12];
	sub.f32 	%f97, %f95, %f96;
	ld.global.f32 	%f98, [%rd16+16];
	add.f32 	%f99, %f97, %f98;
	ld.global.f32 	%f100, [%rd18+16];
	sub.f32 	%f101, %f99, %f100;
	ld.global.f32 	%f102, [%rd16+20];
	add.f32 	%f103, %f101, %f102;
	ld.global.f32 	%f104, [%rd18+20];
	sub.f32 	%f105, %f103, %f104;
	ld.global.f32 	%f106, [%rd16+24];
	add.f32 	%f107, %f105, %f106;
	ld.global.f32 	%f108, [%rd18+24];
	sub.f32 	%f109, %f107, %f108;
	ld.global.f32 	%f110, [%rd16+28];
	add.f32 	%f111, %f109, %f110;
	ld.global.f32 	%f112, [%rd18+28];
	sub.f32 	%f142, %f111, %f112;
	add.s32 	%r34, %r34, 8;
$L__BB0_8:
	setp.eq.s32 	%p7, %r11, 0;
	@%p7 bra 	$L__BB0_14;
	and.b32  	%r14, %r23, 3;
	setp.lt.u32 	%p8, %r11, 4;
	@%p8 bra 	$L__BB0_11;
	add.s32 	%r30, %r34, %r2;
	mul.wide.s32 	%rd19, %r30, 4;
	add.s64 	%rd20, %rd2, %rd19;
	ld.global.f32 	%f114, [%rd20];
	add.f32 	%f115, %f142, %f114;
	mul.wide.u32 	%rd21, %r34, 4;
	add.s64 	%rd22, %rd1, %rd21;
	ld.global.f32 	%f116, [%rd22];
	sub.f32 	%f117, %f115, %f116;
	ld.global.f32 	%f118, [%rd20+4];
	add.f32 	%f119, %f117, %f118;
	ld.global.f32 	%f120, [%rd22+4];
	sub.f32 	%f121, %f119, %f120;
	ld.global.f32 	%f122, [%rd20+8];
	add.f32 	%f123, %f121, %f122;
	ld.global.f32 	%f124, [%rd22+8];
	sub.f32 	%f125, %f123, %f124;
	ld.global.f32 	%f126, [%rd20+12];
	add.f32 	%f127, %f125, %f126;
	ld.global.f32 	%f128, [%rd22+12];
	sub.f32 	%f142, %f127, %f128;
	add.s32 	%r34, %r34, 4;
$L__BB0_11:
	setp.eq.s32 	%p9, %r14, 0;
	@%p9 bra 	$L__BB0_14;
	mul.wide.u32 	%rd23, %r34, 4;
	add.s64 	%rd30, %rd1, %rd23;
	add.s32 	%r37, %r34, %r2;
	neg.s32 	%r36, %r14;
$L__BB0_13:
	.pragma "nounroll";
	mul.wide.s32 	%rd24, %r37, 4;
	add.s64 	%rd25, %rd2, %rd24;
	ld.global.f32 	%f129, [%rd25];
	add.f32 	%f130, %f142, %f129;
	ld.global.f32 	%f131, [%rd30];
	sub.f32 	%f142, %f130, %f131;
	add.s64 	%rd30, %rd30, 4;
	add.s32 	%r37, %r37, 1;
	add.s32 	%r36, %r36, 1;
	setp.ne.s32 	%p10, %r36, 0;
	@%p10 bra 	$L__BB0_13;
$L__BB0_14:
	cvta.to.global.u64 	%rd26, %rd10;
	mul.wide.s32 	%rd27, %r1, 4;
	add.s64 	%rd28, %rd26, %rd27;
	ld.global.f32 	%f132, [%rd28];
	add.f32 	%f133, %f142, %f132;
	st.global.f32 	[%rd28], %f133;
$L__BB0_15:
	ret;

}


// ===== COMPILED SASS (sm_100) =====

	.target	sm_100

	.elftype	@"ET_EXEC"


//--------------------- .note.nv.tkinfo           --------------------------
	.section	.note.nv.tkinfo,"",@"SHT_NOTE"
	.sectionflags	@"SHF_NOTE_NV_TKINFO"
	.tkinfo
        /*0018*/ 	.word	0x00000002
        /*0030*/ 	.string	""
        /*0030*/ 	.string	"ptxas"
        /*0030*/ 	.string	"Cuda compilation tools, release 13.0, V13.0.88"
        /*0030*/ 	.string	"Build cuda_13.0.r13.0/compiler.36424714_0"
        /*0030*/ 	.string	"-arch sm_100 -m 64 "



//--------------------- .note.nv.cuinfo           --------------------------
	.section	.note.nv.cuinfo,"",@"SHT_NOTE"
	.sectionflags	@"SHF_NOTE_NV_CUINFO"
        /*0018*/ 	.short	0x0002
        /*001a*/ 	.short	0x0064
        /*001c*/ 	.short	0x0082
	.zero		2


//--------------------- .nv.info                  --------------------------
	.section	.nv.info,"",@"SHT_CUDA_INFO"
	.align	4


	//----- nvinfo : EIATTR_REGCOUNT
	.align		4
        /*0000*/ 	.byte	0x04, 0x2f
        /*0002*/ 	.short	(.L_1 - .L_0)
	.align		4
.L_0:
        /*0004*/ 	.word	index@(_Z11test_kernelPfiS_S_i)
        /*0008*/ 	.word	0x00000020


	//----- nvinfo : EIATTR_FRAME_SIZE
	.align		4
.L_1:
        /*000c*/ 	.byte	0x04, 0x11
        /*000e*/ 	.short	(.L_3 - .L_2)
	.align		4
.L_2:
        /*0010*/ 	.word	index@(_Z11test_kernelPfiS_S_i)
        /*0014*/ 	.word	0x00000000


	//----- nvinfo : EIATTR_MIN_STACK_SIZE
	.align		4
.L_3:
        /*0018*/ 	.byte	0x04, 0x12
        /*001a*/ 	.short	(.L_5 - .L_4)
	.align		4
.L_4:
        /*001c*/ 	.word	index@(_Z11test_kernelPfiS_S_i)
        /*0020*/ 	.word	0x00000000
.L_5:


//--------------------- .nv.compat                --------------------------
	.section	.nv.compat,"",@"SHT_CUDA_COMPAT_INFO"
	.align	4
        /*0000*/ 	.byte	0x02, 0x09, 0x00, 0x00, 0x02, 0x02, 0x01, 0x00, 0x02, 0x05, 0x05, 0x00, 0x03, 0x07, 0x01, 0x01
        /*0010*/ 	.byte	0x02, 0x03, 0x00, 0x00, 0x02, 0x06, 0x01, 0x00, 0x04, 0x0b, 0x08, 0x00, 0x09, 0x00, 0x00, 0x00
        /*0020*/ 	.byte	0x00, 0x00, 0x00, 0x00


//--------------------- .nv.info._Z11test_kernelPfiS_S_i --------------------------
	.section	.nv.info._Z11test_kernelPfiS_S_i,"",@"SHT_CUDA_INFO"
	.sectionflags	@""
	.align	4


	//----- nvinfo : EIATTR_CUDA_API_VERSION
	.align		4
        /*0000*/ 	.byte	0x04, 0x37
        /*0002*/ 	.short	(.L_7 - .L_6)
.L_6:
        /*0004*/ 	.word	0x00000082


	//----- nvinfo : EIATTR_KPARAM_INFO
	.align		4
.L_7:
        /*0008*/ 	.byte	0x04, 0x17
        /*000a*/ 	.short	(.L_9 - .L_8)
.L_8:
        /*000c*/ 	.word	0x00000000
        /*0010*/ 	.short	0x0004
        /*0012*/ 	.short	0x0020
        /*0014*/ 	.byte	0x00, 0xf0, 0x11, 0x00


	//----- nvinfo : EIATTR_KPARAM_INFO
	.align		4
.L_9:
        /*0018*/ 	.byte	0x04, 0x17
        /*001a*/ 	.short	(.L_11 - .L_10)
.L_10:
        /*001c*/ 	.word	0x00000000
        /*0020*/ 	.short	0x0003
        /*0022*/ 	.short	0x0018
        /*0024*/ 	.byte	0x00, 0xf5, 0x21, 0x00


	//----- nvinfo : EIATTR_KPARAM_INFO
	.align		4
.L_11:
        /*0028*/ 	.byte	0x04, 0x17
        /*002a*/ 	.short	(.L_13 - .L_12)
.L_12:
        /*002c*/ 	.word	0x00000000
        /*0030*/ 	.short	0x0002
        /*0032*/ 	.short	0x0010
        /*0034*/ 	.byte	0x00, 0xf5, 0x21, 0x00


	//----- nvinfo : EIATTR_KPARAM_INFO
	.align		4
.L_13:
        /*0038*/ 	.byte	0x04, 0x17
        /*003a*/ 	.short	(.L_15 - .L_14)
.L_14:
        /*003c*/ 	.word	0x00000000
        /*0040*/ 	.short	0x0001
        /*0042*/ 	.short	0x0008
        /*0044*/ 	.byte	0x00, 0xf0, 0x11, 0x00


	//----- nvinfo : EIATTR_KPARAM_INFO
	.align		4
.L_15:
        /*0048*/ 	.byte	0x04, 0x17
        /*004a*/ 	.short	(.L_17 - .L_16)
.L_16:
        /*004c*/ 	.word	0x00000000
        /*0050*/ 	.short	0x0000
        /*0052*/ 	.short	0x0000
        /*0054*/ 	.byte	0x00, 0xf5, 0x21, 0x00


	//----- nvinfo : EIATTR_SPARSE_MMA_MASK
	.align		4
.L_17:
        /*0058*/ 	.byte	0x03, 0x50
        /*005a*/ 	.short	0x0000


	//----- nvinfo : EIATTR_MAXREG_COUNT
	.align		4
        /*005c*/ 	.byte	0x03, 0x1b
        /*005e*/ 	.short	0x00ff


	//----- nvinfo : EIATTR_MERCURY_ISA_VERSION
	.align		4
        /*0060*/ 	.byte	0x03, 0x5f
        /*0062*/ 	.short	0x0101


	//----- nvinfo : EIATTR_VRC_CTA_INIT_COUNT
	.align		4
        /*0064*/ 	.byte	0x02, 0x4a
	.zero		1
	.zero		1


	//----- nvinfo : EIATTR_EXIT_INSTR_OFFSETS
	.align		4
        /*0068*/ 	.byte	0x04, 0x1c
        /*006a*/ 	.short	(.L_19 - .L_18)


	//   ....[0]....
.L_18:
        /*006c*/ 	.word	0x00000070


	//   ....[1]....
        /*0070*/ 	.word	0x00000ca0


	//----- nvinfo : EIATTR_CBANK_PARAM_SIZE
	.align		4
.L_19:
        /*0074*/ 	.byte	0x03, 0x19
        /*0076*/ 	.short	0x0024


	//----- nvinfo : EIATTR_PARAM_CBANK
	.align		4
        /*0078*/ 	.byte	0x04, 0x0a
        /*007a*/ 	.short	(.L_21 - .L_20)
	.align		4
.L_20:
        /*007c*/ 	.word	index@(.nv.constant0._Z11test_kernelPfiS_S_i)
        /*0080*/ 	.short	0x0380
        /*0082*/ 	.short	0x0024


	//----- nvinfo : EIATTR_SW_WAR
	.align		4
.L_21:
        /*0084*/ 	.byte	0x04, 0x36
        /*0086*/ 	.short	(.L_23 - .L_22)
.L_22:
        /*0088*/ 	.word	0x00000008
.L_23:


//--------------------- .nv.callgraph             --------------------------
	.section	.nv.callgraph,"",@"SHT_CUDA_CALLGRAPH"
	.align	4
	.sectionentsize	8
	.align		4
        /*0000*/ 	.word	0x00000000
	.align		4
        /*0004*/ 	.word	0xffffffff
	.align		4
        /*0008*/ 	.word	0x00000000
	.align		4
        /*000c*/ 	.word	0xfffffffe
	.align		4
        /*0010*/ 	.word	0x00000000
	.align		4
        /*0014*/ 	.word	0xfffffffd
	.align		4
        /*0018*/ 	.word	0x00000000
	.align		4
        /*001c*/ 	.word	0xfffffffc


//--------------------- .text._Z11test_kernelPfiS_S_i --------------------------
	.section	.text._Z11test_kernelPfiS_S_i,"ax",@progbits
	.align	128
        .global         _Z11test_kernelPfiS_S_i
        .type           _Z11test_kernelPfiS_S_i,@function
        .size           _Z11test_kernelPfiS_S_i,(.L_x_7 - _Z11test_kernelPfiS_S_i)
        .other          _Z11test_kernelPfiS_S_i,@"STO_CUDA_ENTRY STV_DEFAULT"
_Z11test_kernelPfiS_S_i:
.text._Z11test_kernelPfiS_S_i:
[----:B------:R-:W-:Y:S01]  /*0000*/  LDC R1, c[0x0][0x37c] ;  /* 0x0000df00ff017b82 */ /* 0x000fe20000000800 */
[----:B------:R-:W0:Y:S07]  /*0010*/  S2R R0, SR_TID.X ;  /* 0x0000000000007919 */ /* 0x000e2e0000002100 */
[----:B------:R-:W0:Y:S01]  /*0020*/  S2UR UR4, SR_CTAID.X ;  /* 0x00000000000479c3 */ /* 0x000e220000002500 */
[----:B------:R-:W1:Y:S07]  /*0030*/  LDCU UR5, c[0x0][0x388] ;  /* 0x00007100ff0577ac */ /* 0x000e6e0008000800 */
[----:B------:R-:W0:Y:S02]  /*0040*/  LDC R3, c[0x0][0x360] ;  /* 0x0000d800ff037b82 */ /* 0x000e240000000800 */
[----:B0-----:R-:W-:-:S05]  /*0050*/  IMAD R0, R3, UR4, R0 ;  /* 0x0000000403007c24 */ /* 0x001fca000f8e0200 */
[----:B-1----:R-:W-:-:S13]  /*0060*/  ISETP.GE.AND P0, PT, R0, UR5, PT ;  /* 0x0000000500007c0c */ /* 0x002fda000bf06270 */
[----:B------:R-:W-:Y:S05]  /*0070*/  @P0 EXIT ;  /* 0x000000000000094d */ /* 0x000fea0003800000 */
[----:B------:R-:W0:Y:S01]  /*0080*/  LDCU UR8, c[0x0][0x3a0] ;  /* 0x00007400ff0877ac */ /* 0x000e220008000800 */
[----:B------:R-:W-:Y:S01]  /*0090*/  HFMA2 R17, -RZ, RZ, 0, 0 ;  /* 0x00000000ff117431 */ /* 0x000fe200000001ff */
[----:B------:R-:W1:Y:S01]  /*00a0*/  LDCU.64 UR12, c[0x0][0x358] ;  /* 0x00006b00ff0c77ac */ /* 0x000e620008000a00 */
[----:B0-----:R-:W-:-:S09]  /*00b0*/  UISETP.GE.AND UP0, UPT, UR8, 0x1, UPT ;  /* 0x000000010800788c */ /* 0x001fd2000bf06270 */
[----:B-1----:R-:W-:Y:S05]  /*00c0*/  BRA.U !UP0, `(.L_x_0) ;  /* 0x0000000908e07547 */ /* 0x002fea000b800000 */
[----:B------:R-:W-:Y:S01]  /*00d0*/  UISETP.GE.U32.AND UP1, UPT, UR8, 0x10, UPT ;  /* 0x000000100800788c */ /* 0x000fe2000bf26070 */
[----:B------:R-:W-:Y:S01]  /*00e0*/  IMAD R6, R0, 0xe, RZ ;  /* 0x0000000e00067824 */ /* 0x000fe200078e02ff */
[----:B------:R-:W-:Y:S01]  /*00f0*/  ULOP3.LUT UR9, UR8, 0xf, URZ, 0xc0, !UPT ;  /* 0x0000000f08097892 */ /* 0x000fe2000f8ec0ff */
[----:B------:R-:W-:Y:S02]  /*0100*/  MOV R17, RZ ;  /* 0x000000ff00117202 */ /* 0x000fe40000000f00 */
[----:B------:R-:W-:Y:S01]  /*0110*/  MOV R7, RZ ;  /* 0x000000ff00077202 */ /* 0x000fe20000000f00 */
[----:B------:R-:W-:-:S03]  /*0120*/  UISETP.NE.AND UP0, UPT, UR9, URZ, UPT ;  /* 0x000000ff0900728c */ /* 0x000fc6000bf05270 */
[----:B------:R-:W-:Y:S08]  /*0130*/  BRA.U !UP1, `(.L_x_1) ;  /* 0x0000000509587547 */ /* 0x000ff0000b800000 */
[----:B------:R-:W0:Y:S01]  /*0140*/  LDCU.64 UR4, c[0x0][0x390] ;  /* 0x00007200ff0477ac */ /* 0x000e220008000a00 */
[----:B------:R-:W-:Y:S02]  /*0150*/  MOV R17, RZ ;  /* 0x000000ff00117202 */ /* 0x000fe40000000f00 */
[----:B------:R-:W-:Y:S01]  /*0160*/  MOV R8, R6 ;  /* 0x0000000600087202 */ /* 0x000fe20000000f00 */
[----:B------:R-:W1:Y:S01]  /*0170*/  LDCU.64 UR6, c[0x0][0x380] ;  /* 0x00007000ff0677ac */ /* 0x000e620008000a00 */
[----:B------:R-:W-:-:S04]  /*0180*/  ULOP3.LUT UR10, UR8, 0x7ffffff0, URZ, 0xc0, !UPT ;  /* 0x7ffffff0080a7892 */ /* 0x000fc8000f8ec0ff */
[----:B------:R-:W-:Y:S02]  /*0190*/  UIADD3 UR11, UPT, UPT, -UR10, URZ, URZ ;  /* 0x000000ff0a0b7290 */ /* 0x000fe4000fffe1ff */
[----:B------:R-:W-:Y:S01]  /*01a0*/  MOV R7, UR10 ;  /* 0x0000000a00077c02 */ /* 0x000fe20008000f00 */
[----:B0-----:R-:W-:-:S04]  /*01b0*/  UIADD3 UR4, UP2, UPT, UR4, 0x20, URZ ;  /* 0x0000002004047890 */ /* 0x001fc8000ff5e0ff */
[----:B------:R-:W-:Y:S02]  /*01c0*/  UIADD3.X UR5, UPT, UPT, URZ, UR5, URZ, UP2, !UPT ;  /* 0x00000005ff057290 */ /* 0x000fe400097fe4ff */
[----:B-1----:R-:W-:Y:S01]  /*01d0*/  UIADD3 UR6, UP1, UPT, UR6, 0x20, URZ ;  /* 0x0000002006067890 */ /* 0x002fe2000ff3e0ff */
[----:B------:R-:W-:-:S03]  /*01e0*/  MOV R2, UR4 ;  /* 0x0000000400027c02 */ /* 0x000fc60008000f00 */
[----:B------:R-:W-:Y:S01]  /*01f0*/  MOV R3, UR5 ;  /* 0x0000000500037c02 */ /* 0x000fe20008000f00 */
[----:B------:R-:W-:-:S12]  /*0200*/  UIADD3.X UR7, UPT, UPT, URZ, UR7, URZ, UP1, !UPT ;  /* 0x00000007ff077290 */ /* 0x000fd80008ffe4ff */
.L_x_2:
[----:B------:R-:W-:Y:S01]  /*0210*/  MOV R4, UR6 ;  /* 0x0000000600047c02 */ /* 0x000fe20008000f00 */
[----:B------:R-:W2:Y:S01]  /*0220*/  LDG.E R27, desc[UR12][R2.64+-0x20] ;  /* 0xffffe00c021b7981 */ /* 0x000ea2000c1e1900 */
[----:B------:R-:W-:-:S03]  /*0230*/  MOV R5, UR7 ;  /* 0x0000000700057c02 */ /* 0x000fc60008000f00 */
[----:B------:R-:W3:Y:S01]  /*0240*/  LDG.E R20, desc[UR12][R2.64+-0x1c] ;  /* 0xffffe40c02147981 */ /* 0x000ee2000c1e1900 */
[----:B------:R-:W-:-:S03]  /*0250*/  IMAD.WIDE R4, R8, 0x4, R4 ;  /* 0x0000000408047825 */ /* 0x000fc600078e0204 */
[----:B------:R-:W4:Y:S04]  /*0260*/  LDG.E R25, desc[UR12][R2.64+-0x18] ;  /* 0xffffe80c02197981 */ /* 0x000f28000c1e1900 */
[----:B------:R-:W5:Y:S04]  /*0270*/  LDG.E R18, desc[UR12][R4.64+-0x20] ;  /* 0xffffe00c04127981 */ /* 0x000f68000c1e1900 */
[----:B------:R-:W3:Y:S04]  /*0280*/  LDG.E R19, desc[UR12][R4.64+-0x1c] ;  /* 0xffffe40c04137981 */ /* 0x000ee8000c1e1900 */
[----:B------:R-:W4:Y:S04]  /*0290*/  LDG.E R21, desc[UR12][R4.64+-0x18] ;  /* 0xffffe80c04157981 */ /* 0x000f28000c1e1900 */
        /* <DEDUP_REMOVED lines=10> */
[----:B------:R-:W4:Y:S01]  /*0340*/  LDG.E R15, desc[UR12][R4.64] ;  /* 0x0000000c040f7981 */ /* 0x000f22000c1e1900 */
[----:B-----5:R-:W-:-:S03]  /*0350*/  FADD R18, R18, R17 ;  /* 0x0000001112127221 */ /* 0x020fc60000000000 */
[----:B------:R-:W5:Y:S01]  /*0360*/  LDG.E R17, desc[UR12][R2.64] ;  /* 0x0000000c02117981 */ /* 0x000f62000c1e1900 */
[----:B--2---:R-:W-:-:S03]  /*0370*/  FADD R26, R18, -R27 ;  /* 0x8000001b121a7221 */ /* 0x004fc60000000000 */
[----:B------:R-:W2:Y:S01]  /*0380*/  LDG.E R18, desc[UR12][R4.64+0x4] ;  /* 0x0000040c04127981 */ /* 0x000ea2000c1e1900 */
[----:B---3--:R-:W-:-:S03]  /*0390*/  FADD R27, R26, R19 ;  /* 0x000000131a1b7221 */ /* 0x008fc60000000000 */
[----:B------:R-:W3:Y:S01]  /*03a0*/  LDG.E R19, desc[UR12][R2.64+0x4] ;  /* 0x0000040c02137981 */ /* 0x000ee2000c1e1900 */
[----:B------:R-:W-:-:S03]  /*03b0*/  FADD R26, R27, -R20 ;  /* 0x800000141b1a7221 */ /* 0x000fc60000000000 */
[----:B------:R-:W3:Y:S01]  /*03c0*/  LDG.E R20, desc[UR12][R4.64+0x8] ;  /* 0x0000080c04147981 */ /* 0x000ee2000c1e1900 */
[----:B----4-:R-:W-:-:S03]  /*03d0*/  FADD R26, R26, R21 ;  /* 0x000000151a1a7221 */ /* 0x010fc60000000000 */
[----:B------:R-:W4:Y:S01]  /*03e0*/  LDG.E R21, desc[UR12][R2.64+0x8] ;  /* 0x0000080c02157981 */ /* 0x000f22000c1e1900 */
[----:B------:R-:W-:-:S03]  /*03f0*/  FADD R27, R26, -R25 ;  /* 0x800000191a1b7221 */ /* 0x000fc60000000000 */
[----:B------:R-:W4:Y:S01]  /*0400*/  LDG.E R25, desc[UR12][R4.64+0xc] ;  /* 0x00000c0c04197981 */ /* 0x000f22000c1e1900 */
[----:B------:R-:W-:-:S03]  /*0410*/  FADD R26, R27, R24 ;  /* 0x000000181b1a7221 */ /* 0x000fc60000000000 */
        /* <DEDUP_REMOVED lines=8> */
[----:B------:R-:W4:Y:S04]  /*04a0*/  LDG.E R9, desc[UR12][R2.64+0x14] ;  /* 0x0000140c02097981 */ /* 0x000f28000c1e1900 */
[----:B------:R-:W4:Y:S01]  /*04b0*/  LDG.E R26, desc[UR12][R4.64+0x18] ;  /* 0x0000180c041a7981 */ /* 0x000f22000c1e1900 */
[----:B------:R-:W-:-:S03]  /*04c0*/  FADD R28, R27, -R10 ;  /* 0x8000000a1b1c7221 */ /* 0x000fc60000000000 */
[----:B------:R-:W4:Y:S01]  /*04d0*/  LDG.E R10, desc[UR12][R2.64+0x18] ;  /* 0x0000180c020a7981 */ /* 0x000f22000c1e1900 */
[----:B------:R-:W-:-:S03]  /*04e0*/  FADD R29, R28, R11 ;  /* 0x0000000b1c1d7221 */ /* 0x000fc60000000000 */
[----:B------:R-:W4:Y:S04]  /*04f0*/  LDG.E R27, desc[UR12][R4.64+0x1c] ;  /* 0x00001c0c041b7981 */ /* 0x000f28000c1e1900 */
[----:B------:R0:W4:Y:S01]  /*0500*/  LDG.E R11, desc[UR12][R2.64+0x1c] ;  /* 0x00001c0c020b7981 */ /* 0x000122000c1e1900 */
[----:B------:R-:W-:-:S04]  /*0510*/  FADD R12, R29, -R12 ;  /* 0x8000000c1d0c7221 */ /* 0x000fc80000000000 */
[----:B------:R-:W-:-:S04]  /*0520*/  FADD R13, R12, R13 ;  /* 0x0000000d0c0d7221 */ /* 0x000fc80000000000 */
[----:B------:R-:W-:-:S04]  /*0530*/  FADD R14, R13, -R14 ;  /* 0x8000000e0d0e7221 */ /* 0x000fc80000000000 */
[----:B------:R-:W-:Y:S01]  /*0540*/  FADD R14, R14, R15 ;  /* 0x0000000f0e0e7221 */ /* 0x000fe20000000000 */
[----:B------:R-:W-:-:S04]  /*0550*/  UIADD3 UR11, UPT, UPT, UR11, 0x10, URZ ;  /* 0x000000100b0b7890 */ /* 0x000fc8000fffe0ff */
[----:B------:R-:W-:Y:S01]  /*0560*/  UISETP.NE.AND UP1, UPT, UR11, URZ, UPT ;  /* 0x000000ff0b00728c */ /* 0x000fe2000bf25270 */
[----:B0-----:R-:W-:Y:S02]  /*0570*/  IADD3 R2, P0, PT, R2, 0x40, RZ ;  /* 0x0000004002027810 */ /* 0x001fe40007f1e0ff */
[----:B------:R-:W-:Y:S02]  /*0580*/  IADD3 R8, PT, PT, R8, 0x10, RZ ;  /* 0x0000001008087810 */ /* 0x000fe40007ffe0ff */
[----:B------:R-:W-:Y:S01]  /*0590*/  IADD3.X R3, PT, PT, RZ, R3, RZ, P0, !PT ;  /* 0x00000003ff037210 */ /* 0x000fe200007fe4ff */
[----:B-----5:R-:W-:-:S04]  /*05a0*/  FADD R17, R14, -R17 ;  /* 0x800000110e117221 */ /* 0x020fc80000000000 */
[----:B--2---:R-:W-:-:S04]  /*05b0*/  FADD R18, R17, R18 ;  /* 0x0000001211127221 */ /* 0x004fc80000000000 */
[----:B---3--:R-:W-:-:S04]  /*05c0*/  FADD R19, R18, -R19 ;  /* 0x8000001312137221 */ /* 0x008fc80000000000 */
[----:B------:R-:W-:-:S04]  /*05d0*/  FADD R20, R19, R20 ;  /* 0x0000001413147221 */ /* 0x000fc80000000000 */
[----:B----4-:R-:W-:-:S04]  /*05e0*/  FADD R20, R20, -R21 ;  /* 0x8000001514147221 */ /* 0x010fc80000000000 */
[----:B------:R-:W-:-:S04]  /*05f0*/  FADD R25, R20, R25 ;  /* 0x0000001914197221 */ /* 0x000fc80000000000 */
[----:B------:R-:W-:-:S04]  /*0600*/  FADD R24, R25, -R24 ;  /* 0x8000001819187221 */ /* 0x000fc80000000000 */
[----:B------:R-:W-:-:S04]  /*0610*/  FADD R23, R24, R23 ;  /* 0x0000001718177221 */ /* 0x000fc80000000000 */
[----:B------:R-:W-:-:S04]  /*0620*/  FADD R23, R23, -R22 ;  /* 0x8000001617177221 */ /* 0x000fc80000000000 */
[----:B------:R-:W-:-:S04]  /*0630*/  FADD R16, R23, R16 ;  /* 0x0000001017107221 */ /* 0x000fc80000000000 */
[----:B------:R-:W-:-:S04]  /*0640*/  FADD R9, R16, -R9 ;  /* 0x8000000910097221 */ /* 0x000fc80000000000 */
[----:B------:R-:W-:-:S04]  /*0650*/  FADD R9, R9, R26 ;  /* 0x0000001a09097221 */ /* 0x000fc80000000000 */
[----:B------:R-:W-:-:S04]  /*0660*/  FADD R10, R9, -R10 ;  /* 0x8000000a090a7221 */ /* 0x000fc80000000000 */
[----:B------:R-:W-:-:S04]  /*0670*/  FADD R10, R10, R27 ;  /* 0x0000001b0a0a7221 */ /* 0x000fc80000000000 */
[----:B------:R-:W-:Y:S01]  /*0680*/  FADD R17, R10, -R11 ;  /* 0x8000000b0a117221 */ /* 0x000fe20000000000 */
[----:B------:R-:W-:Y:S06]  /*0690*/  BRA.U UP1, `(.L_x_2) ;  /* 0xfffffff901dc7547 */ /* 0x000fec000b83ffff */
.L_x_1:
[----:B------:R-:W-:Y:S05]  /*06a0*/  BRA.U !UP0, `(.L_x_0) ;  /* 0x0000000508687547 */ /* 0x000fea000b800000 */
[----:B------:R-:W-:Y:S02]  /*06b0*/  UISETP.GE.U32.AND UP0, UPT, UR9, 0x8, UPT ;  /* 0x000000080900788c */ /* 0x000fe4000bf06070 */
[----:B------:R-:W-:-:S04]  /*06c0*/  ULOP3.LUT UR5, UR8, 0x7, URZ, 0xc0, !UPT ;  /* 0x0000000708057892 */ /* 0x000fc8000f8ec0ff */
[----:B------:R-:W-:-:S03]  /*06d0*/  UISETP.NE.AND UP1, UPT, UR5, URZ, UPT ;  /* 0x000000ff0500728c */ /* 0x000fc6000bf25270 */
[----:B------:R-:W-:Y:S08]  /*06e0*/  BRA.U !UP0, `(.L_x_3) ;  /* 0x0000000108987547 */ /* 0x000ff0000b800000 */
[----:B------:R-:W0:Y:S01]  /*06f0*/  LDC.64 R4, c[0x0][0x380] ;  /* 0x0000e000ff047b82 */ /* 0x000e220000000a00 */
[----:B------:R-:W-:-:S07]  /*0700*/  IADD3 R9, PT, PT, R6, R7, RZ ;  /* 0x0000000706097210 */ /* 0x000fce0007ffe0ff */
[----:B------:R-:W1:Y:S01]  /*0710*/  LDC.64 R2, c[0x0][0x390] ;  /* 0x0000e400ff027b82 */ /* 0x000e620000000a00 */
[----:B0-----:R-:W-:-:S05]  /*0720*/  IMAD.WIDE R4, R9, 0x4, R4 ;  /* 0x0000000409047825 */ /* 0x001fca00078e0204 */
[----:B------:R-:W2:Y:S01]  /*0730*/  LDG.E R20, desc[UR12][R4.64] ;  /* 0x0000000c04147981 */ /* 0x000ea2000c1e1900 */
[----:B-1----:R-:W-:-:S03]  /*0740*/  IMAD.WIDE.U32 R2, R7, 0x4, R2 ;  /* 0x0000000407027825 */ /* 0x002fc600078e0002 */
[----:B------:R-:W3:Y:S04]  /*0750*/  LDG.E R22, desc[UR12][R4.64+0x4] ;  /* 0x0000040c04167981 */ /* 0x000ee8000c1e1900 */
[----:B------:R-:W4:Y:S04]  /*0760*/  LDG.E R19, desc[UR12][R2.64] ;  /* 0x0000000c02137981 */ /* 0x000f28000c1e1900 */
[----:B------:R-:W5:Y:S04]  /*0770*/  LDG.E R24, desc[UR12][R2.64+0x4] ;  /* 0x0000040c02187981 */ /* 0x000f68000c1e1900 */
        /* <DEDUP_REMOVED lines=11> */
[----:B------:R-:W5:Y:S01]  /*0830*/  LDG.E R18, desc[UR12][R2.64+0x1c] ;  /* 0x00001c0c02127981 */ /* 0x000f62000c1e1900 */
[----:B------:R-:W-:Y:S01]  /*0840*/  IADD3 R7, PT, PT, R7, 0x8, RZ ;  /* 0x0000000807077810 */ /* 0x000fe20007ffe0ff */
[----:B--2---:R-:W-:-:S04]  /*0850*/  FADD R20, R17, R20 ;  /* 0x0000001411147221 */ /* 0x004fc80000000000 */
[----:B----4-:R-:W-:-:S04]  /*0860*/  FADD R19, R20, -R19 ;  /* 0x8000001314137221 */ /* 0x010fc80000000000 */
[----:B---3--:R-:W-:-:S04]  /*0870*/  FADD R19, R19, R22 ;  /* 0x0000001613137221 */ /* 0x008fc80000000000 */
[----:B-----5:R-:W-:-:S04]  /*0880*/  FADD R19, R19, -R24 ;  /* 0x8000001813137221 */ /* 0x020fc80000000000 */
        /* <DEDUP_REMOVED lines=11> */
[----:B------:R-:W-:-:S07]  /*0940*/  FADD R17, R9, -R18 ;  /* 0x8000001209117221 */ /* 0x000fce0000000000 */
.L_x_3:
        /* <DEDUP_REMOVED lines=26> */
[----:B------:R-:W-:-:S07]  /*0af0*/  FADD R17, R8, -R23 ;  /* 0x8000001708117221 */ /* 0x000fce0000000000 */
.L_x_4:
[----:B------:R-:W-:Y:S05]  /*0b00*/  BRA.U !UP1, `(.L_x_0) ;  /* 0x0000000109507547 */ /* 0x000fea000b800000 */
[----:B------:R-:W0:Y:S01]  /*0b10*/  LDC.64 R4, c[0x0][0x390] ;  /* 0x0000e400ff047b82 */ /* 0x000e220000000a00 */
[----:B------:R-:W-:-:S07]  /*0b20*/  UIADD3 UR4, UPT, UPT, -UR4, URZ, URZ ;  /* 0x000000ff04047290 */ /* 0x000fce000fffe1ff */
[----:B------:R-:W1:Y:S01]  /*0b30*/  LDC.64 R2, c[0x0][0x380] ;  /* 0x0000e000ff027b82 */ /* 0x000e620000000a00 */
[----:B0-----:R-:W-:Y:S01]  /*0b40*/  IMAD.WIDE.U32 R4, R7, 0x4, R4 ;  /* 0x0000000407047825 */ /* 0x001fe200078e0004 */
[----:B------:R-:W-:Y:S02]  /*0b50*/  IADD3 R7, PT, PT, R6, R7, RZ ;  /* 0x0000000706077210 */ /* 0x000fe40007ffe0ff */
[----:B------:R-:W-:Y:S02]  /*0b60*/  MOV R8, R4 ;  /* 0x0000000400087202 */ /* 0x000fe40000000f00 */
[----:B------:R-:W-:-:S07]  /*0b70*/  MOV R11, R5 ;  /* 0x00000005000b7202 */ /* 0x000fce0000000f00 */
.L_x_5:
[----:B-1----:R-:W-:-:S05]  /*0b80*/  IMAD.WIDE R4, R7, 0x4, R2 ;  /* 0x0000000407047825 */ /* 0x002fca00078e0202 */
[----:B------:R0:W2:Y:S02]  /*0b90*/  LDG.E R6, desc[UR12][R4.64] ;  /* 0x0000000c04067981 */ /* 0x0000a4000c1e1900 */
[----:B0-----:R-:W-:Y:S02]  /*0ba0*/  MOV R4, R8 ;  /* 0x0000000800047202 */ /* 0x001fe40000000f00 */
[----:B------:R-:W-:-:S05]  /*0bb0*/  MOV R5, R11 ;  /* 0x0000000b00057202 */ /* 0x000fca0000000f00 */
[----:B------:R-:W3:Y:S01]  /*0bc0*/  LDG.E R9, desc[UR12][R4.64] ;  /* 0x0000000c04097981 */ /* 0x000ee2000c1e1900 */
[----:B------:R-:W-:Y:S01]  /*0bd0*/  UIADD3 UR4, UPT, UPT, UR4, 0x1, URZ ;  /* 0x0000000104047890 */ /* 0x000fe2000fffe0ff */
[----:B------:R-:W-:Y:S02]  /*0be0*/  IADD3 R8, P0, PT, R8, 0x4, RZ ;  /* 0x0000000408087810 */ /* 0x000fe40007f1e0ff */
[----:B------:R-:W-:Y:S01]  /*0bf0*/  IADD3 R7, PT, PT, R7, 0x1, RZ ;  /* 0x0000000107077810 */ /* 0x000fe20007ffe0ff */
[----:B------:R-:W-:Y:S01]  /*0c00*/  UISETP.NE.AND UP0, UPT, UR4, URZ, UPT ;  /* 0x000000ff0400728c */ /* 0x000fe2000bf05270 */
[----:B------:R-:W-:Y:S01]  /*0c10*/  IADD3.X R11, PT, PT, RZ, R11, RZ, P0, !PT ;  /* 0x0000000bff0b7210 */ /* 0x000fe200007fe4ff */
[----:B--2---:R-:W-:-:S04]  /*0c20*/  FADD R6, R6, R17 ;  /* 0x0000001106067221 */ /* 0x004fc80000000000 */
[----:B---3--:R-:W-:-:S03]  /*0c30*/  FADD R17, R6, -R9 ;  /* 0x8000000906117221 */ /* 0x008fc60000000000 */
[----:B------:R-:W-:Y:S05]  /*0c40*/  BRA.U UP0, `(.L_x_5) ;  /* 0xfffffffd00cc7547 */ /* 0x000fea000b83ffff */
.L_x_0:
[----:B------:R-:W0:Y:S02]  /*0c50*/  LDC.64 R2, c[0x0][0x398] ;  /* 0x0000e600ff027b82 */ /* 0x000e240000000a00 */
[----:B0-----:R-:W-:-:S05]  /*0c60*/  IMAD.WIDE R2, R0, 0x4, R2 ;  /* 0x0000000400027825 */ /* 0x001fca00078e0202 */
[----:B------:R-:W2:Y:S02]  /*0c70*/  LDG.E R0, desc[UR12][R2.64] ;  /* 0x0000000c02007981 */ /* 0x000ea4000c1e1900 */
[----:B--2---:R-:W-:-:S05]  /*0c80*/  FADD R17, R0, R17 ;  /* 0x0000001100117221 */ /* 0x004fca0000000000 */
[----:B------:R-:W-:Y:S01]  /*0c90*/  STG.E desc[UR12][R2.64], R17 ;  /* 0x0000001102007986 */ /* 0x000fe2000c10190c */
[----:B------:R-:W-:Y:S05]  /*0ca0*/  EXIT ;  /* 0x000000000000794d */ /* 0x000fea0003800000 */
.L_x_6:
[----:B------:R-:W-:-:S00]  /*0cb0*/  BRA `(.L_x_6) ;  /* 0xfffffffc00fc7947 */ /* 0x000fc0000383ffff */
[----:B------:R-:W-:-:S00]  /*0cc0*/  NOP ;  /* 0x0000000000007918 */ /* 0x000fc00000000000 */
        /* <DEDUP_REMOVED lines=11> */
.L_x_7:


//--------------------- .nv.shared.reserved.0     --------------------------
	.section	.nv.shared.reserved.0,"aw",@nobits
	.weak		__nv_reservedSMEM_offset_0_alias
	.size		__nv_reservedSMEM_offset_0_alias, 0, 64
	.other		__nv_reservedSMEM_offset_0_alias,@"STO_CUDA_RESERVED_SHARED STV_DEFAULT"
__nv_reservedSMEM_offset_0_alias:
	.zero		0
	.zero		64


//--------------------- .nv.constant0._Z11test_kernelPfiS_S_i --------------------------
	.section	.nv.constant0._Z11test_kernelPfiS_S_i,"a",@progbits
	.sectionflags	@""
	.align	4
.nv.constant0._Z11test_kernelPfiS_S_i:
	.zero		932


//--------------------- SYMBOLS --------------------------

	.type		.nv.reservedSmem.offset0,@object
	.size		.nv.reservedSmem.offset0,0x4
